	.headerflags	@"EF_CUDA_TEXMODE_UNIFIED EF_CUDA_64BIT_ADDRESS EF_CUDA_ACCELERATORS EF_CUDA_SM90 EF_CUDA_VIRTUAL_SM(EF_CUDA_SM90)"
	.elftype	@"ET_EXEC"


//--------------------- .nv.info                  --------------------------
	.section	.nv.info,"",@"SHT_CUDA_INFO"
	.align	4


	//----- nvinfo : EIATTR_REGCOUNT
	.align		4
        /*0000*/ 	.byte	0x04, 0x2f
        /*0002*/ 	.short	(.L_1 - .L_0)
	.align		4
.L_0:
        /*0004*/ 	.word	index@(triton_red_fused_max_pool2d_with_indices_mean_1)
        /*0008*/ 	.word	0x00000028


	//----- nvinfo : EIATTR_MIN_STACK_SIZE
	.align		4
.L_1:
        /*000c*/ 	.byte	0x04, 0x12
        /*000e*/ 	.short	(.L_3 - .L_2)
	.align		4
.L_2:
        /*0010*/ 	.word	index@(triton_red_fused_max_pool2d_with_indices_mean_1)
        /*0014*/ 	.word	0x00000000


	//----- nvinfo : EIATTR_FRAME_SIZE
	.align		4
.L_3:
        /*0018*/ 	.byte	0x04, 0x11
        /*001a*/ 	.short	(.L_5 - .L_4)
	.align		4
.L_4:
        /*001c*/ 	.word	index@(triton_red_fused_max_pool2d_with_indices_mean_1)
        /*0020*/ 	.word	0x00000000


	//----- nvinfo : EIATTR_MIN_STACK_SIZE
	.align		4
.L_5:
        /*0024*/ 	.byte	0x04, 0x12
        /*0026*/ 	.short	(.L_7 - .L_6)
	.align		4
.L_6:
        /*0028*/ 	.word	index@(triton_red_fused_max_pool2d_with_indices_mean_1)
        /*002c*/ 	.word	0x00000000
.L_7:


//--------------------- .nv.info.triton_red_fused_max_pool2d_with_indices_mean_1 --------------------------
	.section	.nv.info.triton_red_fused_max_pool2d_with_indices_mean_1,"",@"SHT_CUDA_INFO"
	.sectionflags	@""
	.align	4


	//----- nvinfo : EIATTR_CUDA_API_VERSION
	.align		4
        /*0000*/ 	.byte	0x04, 0x37
        /*0002*/ 	.short	(.L_9 - .L_8)
.L_8:
        /*0004*/ 	.word	0x0000007c


	//----- nvinfo : EIATTR_KPARAM_INFO
	.align		4
.L_9:
        /*0008*/ 	.byte	0x04, 0x17
        /*000a*/ 	.short	(.L_11 - .L_10)
.L_10:
        /*000c*/ 	.word	0x00000000
        /*0010*/ 	.short	0x0005
        /*0012*/ 	.short	0x0024
        /*0014*/ 	.byte	0x00, 0xf0, 0x11, 0x00


	//----- nvinfo : EIATTR_KPARAM_INFO
	.align		4
.L_11:
        /*0018*/ 	.byte	0x04, 0x17
        /*001a*/ 	.short	(.L_13 - .L_12)
.L_12:
        /*001c*/ 	.word	0x00000000
        /*0020*/ 	.short	0x0004
        /*0022*/ 	.short	0x0020
        /*0024*/ 	.byte	0x00, 0xf0, 0x11, 0x00


	//----- nvinfo : EIATTR_KPARAM_INFO
	.align		4
.L_13:
        /*0028*/ 	.byte	0x04, 0x17
        /*002a*/ 	.short	(.L_15 - .L_14)
.L_14:
        /*002c*/ 	.word	0x00000000
        /*0030*/ 	.short	0x0003
        /*0032*/ 	.short	0x0018
        /*0034*/ 	.byte	0x00, 0xf4, 0x21, 0x00


	//----- nvinfo : EIATTR_KPARAM_INFO
	.align		4
.L_15:
        /*0038*/ 	.byte	0x04, 0x17
        /*003a*/ 	.short	(.L_17 - .L_16)
.L_16:
        /*003c*/ 	.word	0x00000000
        /*0040*/ 	.short	0x0002
        /*0042*/ 	.short	0x0010
        /*0044*/ 	.byte	0x00, 0xf4, 0x21, 0x00


	//----- nvinfo : EIATTR_KPARAM_INFO
	.align		4
.L_17:
        /*0048*/ 	.byte	0x04, 0x17
        /*004a*/ 	.short	(.L_19 - .L_18)
.L_18:
        /*004c*/ 	.word	0x00000000
        /*0050*/ 	.short	0x0001
        /*0052*/ 	.short	0x0008
        /*0054*/ 	.byte	0x00, 0xf4, 0x21, 0x00


	//----- nvinfo : EIATTR_KPARAM_INFO
	.align		4
.L_19:
        /*0058*/ 	.byte	0x04, 0x17
        /*005a*/ 	.short	(.L_21 - .L_20)
.L_20:
        /*005c*/ 	.word	0x00000000
        /*0060*/ 	.short	0x0000
        /*0062*/ 	.short	0x0000
        /*0064*/ 	.byte	0x00, 0xf4, 0x21, 0x00


	//----- nvinfo : EIATTR_SPARSE_MMA_MASK
	.align		4
.L_21:
        /*0068*/ 	.byte	0x03, 0x50
        /*006a*/ 	.short	0x0000


	//----- nvinfo : EIATTR_MAXREG_COUNT
	.align		4
        /*006c*/ 	.byte	0x03, 0x1b
        /*006e*/ 	.short	0x00ff


	//----- nvinfo : EIATTR_COOP_GROUP_MASK_REGIDS
	.align		4
        /*0070*/ 	.byte	0x04, 0x29
        /*0072*/ 	.short	(.L_23 - .L_22)


	//   ....[0]....
.L_22:
        /*0074*/ 	.word	0xffffffff


	//   ....[1]....
        /*0078*/ 	.word	0xffffffff


	//   ....[2]....
        /*007c*/ 	.word	0xffffffff


	//   ....[3]....
        /*0080*/ 	.word	0xffffffff


	//   ....[4]....
        /*0084*/ 	.word	0xffffffff


	//   ....[5]....
        /*0088*/ 	.word	0xffffffff


	//----- nvinfo : EIATTR_COOP_GROUP_INSTR_OFFSETS
	.align		4
.L_23:
        /*008c*/ 	.byte	0x04, 0x28
        /*008e*/ 	.short	(.L_25 - .L_24)


	//   ....[0]....
.L_24:
        /*0090*/ 	.word	0x00001a20


	//   ....[1]....
        /*0094*/ 	.word	0x00001c50


	//   ....[2]....
        /*0098*/ 	.word	0x00001cc0


	//   ....[3]....
        /*009c*/ 	.word	0x00001d30


	//   ....[4]....
        /*00a0*/ 	.word	0x00001e20


	//   ....[5]....
        /*00a4*/ 	.word	0x00001e50


	//----- nvinfo : EIATTR_EXIT_INSTR_OFFSETS
	.align		4
.L_25:
        /*00a8*/ 	.byte	0x04, 0x1c
        /*00aa*/ 	.short	(.L_27 - .L_26)


	//   ....[0]....
.L_26:
        /*00ac*/ 	.word	0x00001f10


	//   ....[1]....
        /*00b0*/ 	.word	0x00001f40


	//----- nvinfo : EIATTR_REQNTID
	.align		4
.L_27:
        /*00b4*/ 	.byte	0x04, 0x10
        /*00b6*/ 	.short	(.L_29 - .L_28)
.L_28:
        /*00b8*/ 	.word	0x00000080
        /*00bc*/ 	.word	0x00000001
        /*00c0*/ 	.word	0x00000001


	//----- nvinfo : EIATTR_CBANK_PARAM_SIZE
	.align		4
.L_29:
        /*00c4*/ 	.byte	0x03, 0x19
        /*00c6*/ 	.short	0x0028


	//----- nvinfo : EIATTR_PARAM_CBANK
	.align		4
        /*00c8*/ 	.byte	0x04, 0x0a
        /*00ca*/ 	.short	(.L_31 - .L_30)
	.align		4
.L_30:
        /*00cc*/ 	.word	index@(.nv.constant0.triton_red_fused_max_pool2d_with_indices_mean_1)
        /*00d0*/ 	.short	0x0210
        /*00d2*/ 	.short	0x0028


	//----- nvinfo : EIATTR_SW_WAR
	.align		4
.L_31:
        /*00d4*/ 	.byte	0x04, 0x36
        /*00d6*/ 	.short	(.L_33 - .L_32)
.L_32:
        /*00d8*/ 	.word	0x00000008
.L_33:


//--------------------- .nv.callgraph             --------------------------
	.section	.nv.callgraph,"",@"SHT_CUDA_CALLGRAPH"
	.align	4
	.sectionentsize	8
	.align		4
        /*0000*/ 	.word	0x00000000
	.align		4
        /*0004*/ 	.word	0xffffffff
	.align		4
        /*0008*/ 	.word	0x00000000
	.align		4
        /*000c*/ 	.word	0xfffffffe
	.align		4
        /*0010*/ 	.word	0x00000000
	.align		4
        /*0014*/ 	.word	0xfffffffd
	.align		4
        /*0018*/ 	.word	0x00000000
	.align		4
        /*001c*/ 	.word	0xfffffffc


//--------------------- .text.triton_red_fused_max_pool2d_with_indices_mean_1 --------------------------
	.section	.text.triton_red_fused_max_pool2d_with_indices_mean_1,"ax",@progbits
	.sectionflags	@"SHF_BARRIERS=1"
	.align	128
        .global         triton_red_fused_max_pool2d_with_indices_mean_1
        .type           triton_red_fused_max_pool2d_with_indices_mean_1,@function
        .size           triton_red_fused_max_pool2d_with_indices_mean_1,(.L_x_1 - triton_red_fused_max_pool2d_with_indices_mean_1)
        .other          triton_red_fused_max_pool2d_with_indices_mean_1,@"STO_CUDA_ENTRY STV_DEFAULT"
triton_red_fused_max_pool2d_with_indices_mean_1:
.text.triton_red_fused_max_pool2d_with_indices_mean_1:
[----:B------:R-:W0:Y:S01]  /*0000*/  LDC R1, c[0x0][0x28] ;  /* 0x00000a00ff017b82 */ /* 0x000e220000000800 */
[----:B------:R-:W1:Y:S01]  /*0010*/  S2R R8, SR_TID.X ;  /* 0x0000000000087919 */ /* 0x000e620000002100 */
[----:B------:R-:W-:Y:S01]  /*0020*/  ULDC.64 UR4, c[0x0][0x218] ;  /* 0x0000860000047ab9 */ /* 0x000fe20000000a00 */
[----:B------:R-:W-:Y:S01]  /*0030*/  IMAD.MOV.U32 R23, RZ, RZ, RZ ;  /* 0x000000ffff177224 */ /* 0x000fe200078e00ff */
[----:B------:R-:W-:Y:S01]  /*0040*/  ULDC.64 UR6, c[0x0][0x208] ;  /* 0x0000820000067ab9 */ /* 0x000fe20000000a00 */
[----:B------:R-:W2:Y:S01]  /*0050*/  S2R R3, SR_CTAID.X ;  /* 0x0000000000037919 */ /* 0x000ea20000002500 */
[----:B------:R-:W-:Y:S02]  /*0060*/  IMAD.MOV.U32 R28, RZ, RZ, RZ ;  /* 0x000000ffff1c7224 */ /* 0x000fe400078e00ff */
[----:B------:R-:W3:Y:S01]  /*0070*/  LDC.64 R24, c[0x0][0x218] ;  /* 0x00008600ff187b82 */ /* 0x000ee20000000a00 */
[----:B------:R-:W-:Y:S02]  /*0080*/  CS2R R20, SRZ ;  /* 0x0000000000147805 */ /* 0x000fe4000001ff00 */
[----:B------:R-:W-:-:S02]  /*0090*/  CS2R R32, SRZ ;  /* 0x0000000000207805 */ /* 0x000fc4000001ff00 */
[----:B------:R-:W-:Y:S01]  /*00a0*/  CS2R R34, SRZ ;  /* 0x0000000000227805 */ /* 0x000fe2000001ff00 */
[----:B------:R-:W-:Y:S01]  /*00b0*/  ULDC.64 UR8, c[0x0][0x228] ;  /* 0x00008a0000087ab9 */ /* 0x000fe20000000a00 */
[----:B-1----:R-:W-:Y:S02]  /*00c0*/  LOP3.LUT R0, R8, 0x40, RZ, 0xc0, !PT ;  /* 0x0000004008007812 */ /* 0x002fe400078ec0ff */
[--C-:B------:R-:W-:Y:S01]  /*00d0*/  SHF.R.U32.HI R5, RZ, 0x1, R8.reuse ;  /* 0x00000001ff057819 */ /* 0x100fe20000011608 */
[----:B--2---:R-:W-:Y:S01]  /*00e0*/  IMAD.SHL.U32 R7, R3, 0x2, RZ ;  /* 0x0000000203077824 */ /* 0x004fe200078e00ff */
[----:B------:R-:W-:Y:S02]  /*00f0*/  SHF.R.U32.HI R4, RZ, 0x1, R8 ;  /* 0x00000001ff047819 */ /* 0x000fe40000011608 */
[----:B------:R-:W-:Y:S02]  /*0100*/  SHF.R.U32.HI R6, RZ, 0x1, R0 ;  /* 0x00000001ff067819 */ /* 0x000fe40000011600 */
[----:B------:R-:W-:-:S02]  /*0110*/  SGXT.U32 R3, R5, 0x5 ;  /* 0x000000050503781a */ /* 0x000fc40000000000 */
[----:B------:R-:W-:Y:S02]  /*0120*/  LOP3.LUT R0, R7, 0x1, R8, 0xf8, !PT ;  /* 0x0000000107007812 */ /* 0x000fe400078ef808 */
[----:B------:R-:W-:Y:S02]  /*0130*/  SGXT.U32 R4, R4, 0x4 ;  /* 0x000000040404781a */ /* 0x000fe40000000000 */
[----:B------:R-:W-:Y:S01]  /*0140*/  LOP3.LUT R8, R3, R6, RZ, 0xfc, !PT ;  /* 0x0000000603087212 */ /* 0x000fe200078efcff */
[C---:B------:R-:W-:Y:S01]  /*0150*/  IMAD.SHL.U32 R9, R0.reuse, 0x400, RZ ;  /* 0x0000040000097824 */ /* 0x040fe200078e00ff */
[----:B------:R-:W-:Y:S01]  /*0160*/  ISETP.GE.AND P2, PT, R0, 0x100, PT ;  /* 0x000001000000780c */ /* 0x000fe20003f46270 */
[----:B------:R-:W-:Y:S02]  /*0170*/  IMAD.SHL.U32 R11, R4, 0x2, RZ ;  /* 0x00000002040b7824 */ /* 0x000fe400078e00ff */
[----:B------:R-:W-:Y:S01]  /*0180*/  IMAD.SHL.U32 R10, R8, 0x4, RZ ;  /* 0x00000004080a7824 */ /* 0x000fe200078e00ff */
[----:B------:R-:W-:Y:S01]  /*0190*/  SHF.R.S32.HI R3, RZ, 0x1f, R9 ;  /* 0x0000001fff037819 */ /* 0x000fe20000011409 */
[C---:B------:R-:W-:Y:S01]  /*01a0*/  VIADD R12, R11.reuse, 0xffffffdf ;  /* 0xffffffdf0b0c7836 */ /* 0x040fe20000000000 */
[----:B------:R-:W-:-:S02]  /*01b0*/  LOP3.LUT R14, R11, 0xffffffe0, RZ, 0xfc, !PT ;  /* 0xffffffe00b0e7812 */ /* 0x000fc400078efcff */
[----:B------:R-:W-:Y:S02]  /*01c0*/  LOP3.LUT R10, R10, 0xc0, RZ, 0xc0, !PT ;  /* 0x000000c00a0a7812 */ /* 0x000fe400078ec0ff */
[--C-:B------:R-:W-:Y:S02]  /*01d0*/  SHF.R.S32.HI R6, RZ, 0x1f, R12.reuse ;  /* 0x0000001fff067819 */ /* 0x100fe4000001140c */
[CC--:B------:R-:W-:Y:S02]  /*01e0*/  IADD3 R7, P1, P3, R9.reuse, R10.reuse, R12 ;  /* 0x0000000a09077210 */ /* 0x0c0fe40007b3e00c */
[--C-:B------:R-:W-:Y:S02]  /*01f0*/  SHF.R.S32.HI R16, RZ, 0x1f, R14.reuse ;  /* 0x0000001fff107819 */ /* 0x100fe4000001140e */
[----:B------:R-:W-:Y:S02]  /*0200*/  IADD3 R5, P4, P5, R9, R10, R14 ;  /* 0x0000000a09057210 */ /* 0x000fe40007d9e00e */
[----:B------:R-:W-:-:S02]  /*0210*/  ISETP.NE.AND P0, PT, R4, RZ, !P2 ;  /* 0x000000ff0400720c */ /* 0x000fc40005705270 */
[C---:B------:R-:W-:Y:S02]  /*0220*/  IADD3.X R18, R3.reuse, RZ, R6, P1, P3 ;  /* 0x000000ff03127210 */ /* 0x040fe40000fe6406 */
[----:B------:R-:W-:Y:S02]  /*0230*/  IADD3.X R16, R3, RZ, R16, P4, P5 ;  /* 0x000000ff03107210 */ /* 0x000fe400027ea410 */
[----:B------:R-:W-:Y:S02]  /*0240*/  LEA R6, P1, R7, UR4, 0x2 ;  /* 0x0000000407067c11 */ /* 0x000fe4000f8210ff */
[----:B------:R-:W-:Y:S02]  /*0250*/  LEA R4, P3, R5, UR4, 0x2 ;  /* 0x0000000405047c11 */ /* 0x000fe4000f8610ff */
[----:B------:R-:W-:Y:S02]  /*0260*/  LEA.HI.X R7, R7, UR5, R18, 0x2, P1 ;  /* 0x0000000507077c11 */ /* 0x000fe400088f1412 */
[----:B------:R-:W-:-:S03]  /*0270*/  LEA.HI.X R5, R5, UR5, R16, 0x2, P3 ;  /* 0x0000000505057c11 */ /* 0x000fc600098f1410 */
[----:B------:R-:W2:Y:S04]  /*0280*/  @P0 LDG.E.EL R23, desc[UR6][R6.64+0x800] ;  /* 0x0008000606170981 */ /* 0x000ea8000c2e1900 */
[----:B------:R-:W4:Y:S01]  /*0290*/  @!P2 LDG.E.EL R28, desc[UR6][R4.64+0x800] ;  /* 0x00080006041ca981 */ /* 0x000f22000c2e1900 */
[----:B------:R-:W-:Y:S02]  /*02a0*/  LOP3.LUT R13, R9, R10, RZ, 0xfc, !PT ;  /* 0x0000000a090d7212 */ /* 0x000fe400078efcff */
[C---:B------:R-:W-:Y:S01]  /*02b0*/  ISETP.GT.U32.AND P1, PT, R8.reuse, 0xf, !P2 ;  /* 0x0000000f0800780c */ /* 0x040fe20005724070 */
[----:B------:R-:W5:Y:S01]  /*02c0*/  @P0 LDG.E.EL R21, desc[UR6][R6.64+0xc00] ;  /* 0x000c000606150981 */ /* 0x000f62000c2e1900 */
[----:B------:R-:W-:Y:S01]  /*02d0*/  ISETP.GT.U32.AND P3, PT, R8, 0xf, P0 ;  /* 0x0000000f0800780c */ /* 0x000fe20000764070 */
[----:B------:R-:W-:Y:S01]  /*02e0*/  IMAD.IADD R17, R12, 0x1, R13 ;  /* 0x000000010c117824 */ /* 0x000fe200078e020d */
[----:B------:R-:W-:Y:S01]  /*02f0*/  LOP3.LUT R22, R11, 0xffffffe1, RZ, 0xfc, !PT ;  /* 0xffffffe10b167812 */ /* 0x000fe200078efcff */
[----:B------:R-:W5:Y:S01]  /*0300*/  @!P2 LDG.E.EL R32, desc[UR6][R4.64+0xc00] ;  /* 0x000c00060420a981 */ /* 0x000f62000c2e1900 */
[----:B------:R-:W-:-:S02]  /*0310*/  IMAD.IADD R15, R13, 0x1, R14 ;  /* 0x000000010d0f7824 */ /* 0x000fc400078e020e */
[----:B------:R-:W-:Y:S01]  /*0320*/  IMAD.MOV.U32 R8, RZ, RZ, RZ ;  /* 0x000000ffff087224 */ /* 0x000fe200078e00ff */
[----:B------:R-:W-:Y:S01]  /*0330*/  CS2R R18, SRZ ;  /* 0x0000000000127805 */ /* 0x000fe2000001ff00 */
[----:B------:R-:W-:Y:S01]  /*0340*/  IMAD.IADD R13, R13, 0x1, R22 ;  /* 0x000000010d0d7824 */ /* 0x000fe200078e0216 */
[----:B------:R-:W5:Y:S01]  /*0350*/  @!P2 LDG.E.EL R33, desc[UR6][R4.64+0x400] ;  /* 0x000400060421a981 */ /* 0x000f62000c2e1900 */
[----:B---3--:R-:W-:-:S03]  /*0360*/  IMAD.WIDE R16, R17, 0x4, R24 ;  /* 0x0000000411107825 */ /* 0x008fc600078e0218 */
[----:B------:R-:W3:Y:S01]  /*0370*/  @P0 LDG.E.EL R19, desc[UR6][R6.64+0x400] ;  /* 0x0004000606130981 */ /* 0x000ee2000c2e1900 */
[----:B------:R-:W-:-:S03]  /*0380*/  IMAD.WIDE R14, R15, 0x4, R24 ;  /* 0x000000040f0e7825 */ /* 0x000fc600078e0218 */
[----:B------:R1:W3:Y:S01]  /*0390*/  @P3 LDG.E.EL R20, desc[UR6][R16.64] ;  /* 0x0000000610143981 */ /* 0x0002e2000c2e1900 */
[----:B------:R-:W-:-:S03]  /*03a0*/  IMAD.WIDE R12, R13, 0x4, R24 ;  /* 0x000000040d0c7825 */ /* 0x000fc600078e0218 */
[----:B------:R1:W3:Y:S04]  /*03b0*/  @P1 LDG.E.EL R8, desc[UR6][R14.64] ;  /* 0x000000060e081981 */ /* 0x0002e8000c2e1900 */
[----:B------:R1:W3:Y:S02]  /*03c0*/  @P1 LDG.E.EL R18, desc[UR6][R12.64] ;  /* 0x000000060c121981 */ /* 0x0002e4000c2e1900 */
[----:B01----:R-:W-:Y:S02]  /*03d0*/  SHF.R.S32.HI R16, RZ, 0x1f, R22 ;  /* 0x0000001fff107819 */ /* 0x003fe40000011416 */
[----:B------:R-:W-:Y:S02]  /*03e0*/  LOP3.LUT R14, R10, R9, R11, 0xfe, !PT ;  /* 0x000000090a0e7212 */ /* 0x000fe400078efe0b */
[----:B------:R-:W-:-:S04]  /*03f0*/  LOP3.LUT R13, R9, R11, RZ, 0xfc, !PT ;  /* 0x0000000b090d7212 */ /* 0x000fc800078efcff */
[----:B------:R-:W-:Y:S02]  /*0400*/  LOP3.LUT R6, R13, 0x200, R10, 0xfe, !PT ;  /* 0x000002000d067812 */ /* 0x000fe400078efe0a */
[----:B------:R-:W-:Y:S02]  /*0410*/  LOP3.LUT R4, R13, 0x100, R10, 0xfe, !PT ;  /* 0x000001000d047812 */ /* 0x000fe400078efe0a */
[----:B------:R-:W-:-:S05]  /*0420*/  LOP3.LUT R31, R11, R9, RZ, 0xfc, !PT ;  /* 0x000000090b1f7212 */ /* 0x000fca00078efcff */
[----:B------:R-:W-:-:S04]  /*0430*/  VIADD R31, R31, 0xffffffff ;  /* 0xffffffff1f1f7836 */ /* 0x000fc80000000000 */
[----:B------:R-:W-:-:S04]  /*0440*/  IMAD.IADD R27, R10, 0x1, R31 ;  /* 0x000000010a1b7824 */ /* 0x000fc800078e021f */
[----:B------:R-:W-:Y:S01]  /*0450*/  IMAD.WIDE R26, R27, 0x4, R24 ;  /* 0x000000041b1a7825 */ /* 0x000fe200078e0218 */
[----:B--2---:R-:W-:Y:S02]  /*0460*/  SEL R23, R23, 0xff800000, P0 ;  /* 0xff80000017177807 */ /* 0x004fe40000000000 */
[----:B----4-:R-:W-:-:S04]  /*0470*/  SEL R28, R28, 0xff800000, !P2 ;  /* 0xff8000001c1c7807 */ /* 0x010fc80005000000 */
[C---:B------:R-:W-:Y:S02]  /*0480*/  FSETP.GT.AND P6, PT, R28.reuse, R23, PT ;  /* 0x000000171c00720b */ /* 0x040fe40003fc4000 */
[----:B------:R-:W-:Y:S02]  /*0490*/  FSETP.NAN.AND P4, PT, R28, R28, PT ;  /* 0x0000001c1c00720b */ /* 0x000fe40003f88000 */
[----:B-----5:R-:W-:Y:S02]  /*04a0*/  SEL R21, R21, 0xff800000, P0 ;  /* 0xff80000015157807 */ /* 0x020fe40000000000 */
[----:B------:R-:W-:Y:S02]  /*04b0*/  SEL R32, R32, 0xff800000, !P2 ;  /* 0xff80000020207807 */ /* 0x000fe40005000000 */
[----:B------:R-:W-:-:S05]  /*04c0*/  P2R R5, PR, RZ, 0x40 ;  /* 0x00000040ff057803 */ /* 0x000fca0000000000 */
[----:B------:R-:W-:Y:S02]  /*04d0*/  @!P6 SEL R28, R28, R23, P4 ;  /* 0x000000171c1ce207 */ /* 0x000fe40002000000 */
[----:B------:R-:W-:Y:S02]  /*04e0*/  IADD3 R15, P4, P5, R9, R10, R22 ;  /* 0x0000000a090f7210 */ /* 0x000fe40007d9e016 */
[----:B------:R-:W-:Y:S02]  /*04f0*/  FSETP.GT.AND P6, PT, R32, R21, PT ;  /* 0x000000152000720b */ /* 0x000fe40003fc4000 */
[----:B------:R-:W-:Y:S02]  /*0500*/  IADD3.X R12, R3, RZ, R16, P4, P5 ;  /* 0x000000ff030c7210 */ /* 0x000fe400027ea410 */
[----:B------:R-:W-:Y:S02]  /*0510*/  LEA R22, P4, R15, UR4, 0x2 ;  /* 0x000000040f167c11 */ /* 0x000fe4000f8810ff */
[----:B---3--:R-:W-:-:S02]  /*0520*/  SEL R8, R8, 0xff800000, P1 ;  /* 0xff80000008087807 */ /* 0x008fc40000800000 */
[----:B------:R-:W-:Y:S02]  /*0530*/  LEA.HI.X R23, R15, UR5, R12, 0x2, P4 ;  /* 0x000000050f177c11 */ /* 0x000fe4000a0f140c */
[----:B------:R-:W-:Y:S02]  /*0540*/  SEL R15, R20, 0xff800000, P3 ;  /* 0xff800000140f7807 */ /* 0x000fe40001800000 */
[----:B------:R-:W-:Y:S01]  /*0550*/  SEL R29, R18, 0xff800000, P1 ;  /* 0xff800000121d7807 */ /* 0x000fe20000800000 */
[----:B------:R-:W2:Y:S01]  /*0560*/  @!P2 LDG.E.EL R35, desc[UR6][R22.64+0x800] ;  /* 0x000800061623a981 */ /* 0x000ea2000c2e1900 */
[----:B------:R-:W-:Y:S02]  /*0570*/  FSETP.NAN.AND P3, PT, R32, R32, PT ;  /* 0x000000202000720b */ /* 0x000fe40003f68000 */
[----:B------:R-:W-:Y:S01]  /*0580*/  LEA R16, P5, R14, UR4, 0x2 ;  /* 0x000000040e107c11 */ /* 0x000fe2000f8a10ff */
[----:B------:R-:W3:Y:S01]  /*0590*/  @!P2 LDG.E.EL R34, desc[UR6][R22.64+0x400] ;  /* 0x000400061622a981 */ /* 0x000ee2000c2e1900 */
[----:B------:R-:W-:-:S02]  /*05a0*/  FSETP.GT.AND P1, PT, R8, R15, PT ;  /* 0x0000000f0800720b */ /* 0x000fc40003f24000 */
[----:B------:R-:W-:Y:S02]  /*05b0*/  SEL R12, R19, 0xff800000, P0 ;  /* 0xff800000130c7807 */ /* 0x000fe40000000000 */
[----:B------:R-:W-:Y:S02]  /*05c0*/  SEL R33, R33, 0xff800000, !P2 ;  /* 0xff80000021217807 */ /* 0x000fe40005000000 */
[----:B------:R-:W-:Y:S02]  /*05d0*/  @!P6 SEL R32, R32, R21, P3 ;  /* 0x000000152020e207 */ /* 0x000fe40001800000 */
[----:B------:R-:W-:Y:S02]  /*05e0*/  LEA.HI.X R17, R14, UR5, R3, 0x2, P5 ;  /* 0x000000050e117c11 */ /* 0x000fe4000a8f1403 */
[----:B------:R-:W-:Y:S02]  /*05f0*/  LEA R18, P3, R6, UR4, 0x2 ;  /* 0x0000000406127c11 */ /* 0x000fe4000f8610ff */
[----:B------:R-:W-:-:S02]  /*0600*/  FSETP.GT.AND P5, PT, R33, R12, PT ;  /* 0x0000000c2100720b */ /* 0x000fc40003fa4000 */
[----:B------:R-:W-:Y:S02]  /*0610*/  LEA.HI.X R19, R6, UR5, R3, 0x2, P3 ;  /* 0x0000000506137c11 */ /* 0x000fe400098f1403 */
[----:B------:R-:W-:Y:S02]  /*0620*/  FSETP.NAN.AND P3, PT, R8, R8, PT ;  /* 0x000000080800720b */ /* 0x000fe40003f68000 */
[----:B------:R-:W-:Y:S02]  /*0630*/  LEA R20, P4, R4, UR4, 0x2 ;  /* 0x0000000404147c11 */ /* 0x000fe4000f8810ff */
[----:B------:R-:W-:Y:S02]  /*0640*/  @!P1 SEL R8, R8, R15, P3 ;  /* 0x0000000f08089207 */ /* 0x000fe40001800000 */
[----:B------:R-:W-:Y:S02]  /*0650*/  FSETP.NAN.AND P3, PT, R33, R33, PT ;  /* 0x000000212100720b */ /* 0x000fe40003f68000 */
[----:B------:R-:W-:-:S02]  /*0660*/  LOP3.LUT R6, R9, R10, R11, 0xfe, !PT ;  /* 0x0000000a09067212 */ /* 0x000fc400078efe0b */
[----:B------:R-:W-:Y:S02]  /*0670*/  @!P5 SEL R33, R33, R12, P3 ;  /* 0x0000000c2121d207 */ /* 0x000fe40001800000 */
[----:B------:R-:W-:Y:S02]  /*0680*/  P2R R7, PR, RZ, 0x40 ;  /* 0x00000040ff077803 */ /* 0x000fe40000000000 */
[----:B------:R-:W-:Y:S02]  /*0690*/  LEA.HI.X R21, R4, UR5, R3, 0x2, P4 ;  /* 0x0000000504157c11 */ /* 0x000fe4000a0f1403 */
[----:B------:R-:W-:Y:S02]  /*06a0*/  LEA R12, P3, R6, UR4, 0x2 ;  /* 0x00000004060c7c11 */ /* 0x000fe4000f8610ff */
[----:B------:R-:W-:Y:S02]  /*06b0*/  LOP3.LUT R4, R13, 0x300, R10, 0xfe, !PT ;  /* 0x000003000d047812 */ /* 0x000fe400078efe0a */
[----:B------:R-:W-:-:S02]  /*06c0*/  FSETP.GEU.AND P6, PT, R8, R29, PT ;  /* 0x0000001d0800720b */ /* 0x000fc40003fce000 */
[----:B------:R-:W-:Y:S02]  /*06d0*/  LEA.HI.X R13, R6, UR5, R3, 0x2, P3 ;  /* 0x00000005060d7c11 */ /* 0x000fe400098f1403 */
[----:B------:R-:W-:-:S04]  /*06e0*/  LEA R14, P3, R4, UR4, 0x2 ;  /* 0x00000004040e7c11 */ /* 0x000fc8000f8610ff */
[----:B------:R-:W-:Y:S02]  /*06f0*/  LEA.HI.X R15, R4, UR5, R3, 0x2, P3 ;  /* 0x00000005040f7c11 */ /* 0x000fe400098f1403 */
[----:B------:R-:W-:-:S04]  /*0700*/  FSETP.NAN.AND P3, PT, R29, R29, PT ;  /* 0x0000001d1d00720b */ /* 0x000fc80003f68000 */
[----:B------:R-:W-:Y:S01]  /*0710*/  @P6 SEL R29, R29, R8, P3 ;  /* 0x000000081d1d6207 */ /* 0x000fe20001800000 */
[----:B------:R-:W-:-:S06]  /*0720*/  IMAD.MOV.U32 R8, RZ, RZ, RZ ;  /* 0x000000ffff087224 */ /* 0x000fcc00078e00ff */
[----:B------:R0:W4:Y:S02]  /*0730*/  @P0 LDG.E.EL R8, desc[UR6][R26.64] ;  /* 0x000000061a080981 */ /* 0x000124000c2e1900 */
[----:B0-----:R-:W-:-:S05]  /*0740*/  LOP3.LUT R26, R10, 0x200, RZ, 0xfc, !PT ;  /* 0x000002000a1a7812 */ /* 0x001fca00078efcff */
[----:B------:R-:W-:-:S04]  /*0750*/  IMAD.IADD R27, R26, 0x1, R31 ;  /* 0x000000011a1b7824 */ /* 0x000fc800078e021f */
[----:B------:R-:W-:Y:S01]  /*0760*/  IMAD.WIDE R26, R27, 0x4, R24 ;  /* 0x000000041b1a7825 */ /* 0x000fe200078e0218 */
[----:B--2---:R-:W-:Y:S02]  /*0770*/  SEL R35, R35, 0xff800000, !P2 ;  /* 0xff80000023237807 */ /* 0x004fe40005000000 */
[----:B----4-:R-:W-:-:S04]  /*0780*/  SEL R8, R8, 0xff800000, P0 ;  /* 0xff80000008087807 */ /* 0x010fc80000000000 */
[-C--:B------:R-:W-:Y:S02]  /*0790*/  FSETP.GEU.AND P4, PT, R29, R8.reuse, PT ;  /* 0x000000081d00720b */ /* 0x080fe40003f8e000 */
[----:B------:R-:W-:Y:S02]  /*07a0*/  FSETP.NAN.AND P3, PT, R8, R8, PT ;  /* 0x000000080800720b */ /* 0x000fe40003f68000 */
[----:B------:R-:W-:-:S09]  /*07b0*/  P2R R3, PR, RZ, 0x10 ;  /* 0x00000010ff037803 */ /* 0x000fd20000000000 */
[----:B------:R-:W-:Y:S02]  /*07c0*/  @P4 SEL R8, R8, R29, P3 ;  /* 0x0000001d08084207 */ /* 0x000fe40001800000 */
[-C--:B------:R-:W-:Y:S02]  /*07d0*/  FSETP.GEU.AND P4, PT, R28, R35.reuse, PT ;  /* 0x000000231c00720b */ /* 0x080fe40003f8e000 */
[----:B------:R-:W-:-:S11]  /*07e0*/  FSETP.NAN.AND P3, PT, R35, R35, PT ;  /* 0x000000232300720b */ /* 0x000fd60003f68000 */
[----:B------:R-:W-:Y:S01]  /*07f0*/  @P4 SEL R35, R35, R28, P3 ;  /* 0x0000001c23234207 */ /* 0x000fe20001800000 */
[----:B------:R-:W-:-:S06]  /*0800*/  IMAD.MOV.U32 R28, RZ, RZ, RZ ;  /* 0x000000ffff1c7224 */ /* 0x000fcc00078e00ff */
[----:B------:R0:W2:Y:S01]  /*0810*/  @P0 LDG.E.EL R28, desc[UR6][R26.64] ;  /* 0x000000061a1c0981 */ /* 0x0000a2000c2e1900 */
[----:B------:R-:W-:Y:S02]  /*0820*/  P2R R4, PR, RZ, 0x10 ;  /* 0x00000010ff047803 */ /* 0x000fe40000000000 */
[----:B---3--:R-:W-:Y:S02]  /*0830*/  SEL R34, R34, 0xff800000, !P2 ;  /* 0xff80000022227807 */ /* 0x008fe40005000000 */
[----:B0-----:R-:W-:-:S05]  /*0840*/  LOP3.LUT R26, R10, 0x100, RZ, 0xfc, !PT ;  /* 0x000001000a1a7812 */ /* 0x001fca00078efcff */
[----:B------:R-:W-:-:S04]  /*0850*/  IMAD.IADD R27, R26, 0x1, R31 ;  /* 0x000000011a1b7824 */ /* 0x000fc800078e021f */
[----:B------:R-:W-:Y:S01]  /*0860*/  IMAD.WIDE R26, R27, 0x4, R24 ;  /* 0x000000041b1a7825 */ /* 0x000fe200078e0218 */
[----:B--2---:R-:W-:-:S04]  /*0870*/  SEL R28, R28, 0xff800000, P0 ;  /* 0xff8000001c1c7807 */ /* 0x004fc80000000000 */
        /* <DEDUP_REMOVED lines=8> */
[----:B------:R-:W2:Y:S01]  /*0900*/  @P0 LDG.E.EL R33, desc[UR6][R26.64] ;  /* 0x000000061a210981 */ /* 0x000ea2000c2e1900 */
[----:B------:R-:W-:Y:S02]  /*0910*/  P2R R30, PR, RZ, 0x10 ;  /* 0x00000010ff1e7803 */ /* 0x000fe40000000000 */
[----:B--2---:R-:W-:-:S04]  /*0920*/  SEL R27, R33, 0xff800000, P0 ;  /* 0xff800000211b7807 */ /* 0x004fc80000000000 */
[-C--:B------:R-:W-:Y:S02]  /*0930*/  FSETP.GEU.AND P4, PT, R34, R27.reuse, PT ;  /* 0x0000001b2200720b */ /* 0x080fe40003f8e000 */
[----:B------:R-:W-:-:S11]  /*0940*/  FSETP.NAN.AND P3, PT, R27, R27, PT ;  /* 0x0000001b1b00720b */ /* 0x000fd60003f68000 */
[----:B------:R-:W-:Y:S01]  /*0950*/  @P4 SEL R27, R27, R34, P3 ;  /* 0x000000221b1b4207 */ /* 0x000fe20001800000 */
[----:B------:R-:W-:-:S06]  /*0960*/  IMAD.MOV.U32 R34, RZ, RZ, RZ ;  /* 0x000000ffff227224 */ /* 0x000fcc00078e00ff */
[----:B------:R-:W2:Y:S01]  /*0970*/  @!P2 LDG.E.EL R34, desc[UR6][R22.64+0xc00] ;  /* 0x000c00061622a981 */ /* 0x000ea2000c2e1900 */
[----:B------:R-:W-:Y:S02]  /*0980*/  P2R R26, PR, RZ, 0x10 ;  /* 0x00000010ff1a7803 */ /* 0x000fe40000000000 */
[----:B------:R-:W-:Y:S02]  /*0990*/  LOP3.LUT R9, R10, R11, R9, 0xfe, !PT ;  /* 0x0000000b0a097212 */ /* 0x000fe400078efe09 */
[----:B--2---:R-:W-:-:S04]  /*09a0*/  SEL R34, R34, 0xff800000, !P2 ;  /* 0xff80000022227807 */ /* 0x004fc80005000000 */
[-C--:B------:R-:W-:Y:S02]  /*09b0*/  FSETP.GEU.AND P4, PT, R32, R34.reuse, PT ;  /* 0x000000222000720b */ /* 0x080fe40003f8e000 */
[----:B------:R-:W-:-:S11]  /*09c0*/  FSETP.NAN.AND P3, PT, R34, R34, PT ;  /* 0x000000222200720b */ /* 0x000fd60003f68000 */
[----:B------:R-:W-:Y:S02]  /*09d0*/  @P4 SEL R34, R34, R32, P3 ;  /* 0x0000002022224207 */ /* 0x000fe40001800000 */
[----:B------:R-:W-:-:S05]  /*09e0*/  LOP3.LUT R32, R10, 0x300, RZ, 0xfc, !PT ;  /* 0x000003000a207812 */ /* 0x000fca00078efcff */
[----:B------:R-:W-:Y:S02]  /*09f0*/  IMAD.IADD R31, R32, 0x1, R31 ;  /* 0x00000001201f7824 */ /* 0x000fe400078e021f */
[----:B------:R-:W-:Y:S02]  /*0a00*/  IMAD.MOV.U32 R32, RZ, RZ, RZ ;  /* 0x000000ffff207224 */ /* 0x000fe400078e00ff */
[----:B------:R-:W-:-:S05]  /*0a10*/  IMAD.WIDE R22, R31, 0x4, R24 ;  /* 0x000000041f167825 */ /* 0x000fca00078e0218 */
[----:B------:R-:W2:Y:S01]  /*0a20*/  @P0 LDG.E.EL R32, desc[UR6][R22.64] ;  /* 0x0000000616200981 */ /* 0x000ea2000c2e1900 */
[----:B------:R-:W-:-:S04]  /*0a30*/  IMAD.WIDE R24, R9, 0x4, R24 ;  /* 0x0000000409187825 */ /* 0x000fc800078e0218 */
[----:B------:R-:W-:-:S06]  /*0a40*/  IMAD.MOV.U32 R9, RZ, RZ, RZ ;  /* 0x000000ffff097224 */ /* 0x000fcc00078e00ff */
[----:B------:R-:W3:Y:S01]  /*0a50*/  @!P2 LDG.E.EL R9, desc[UR6][R24.64] ;  /* 0x000000061809a981 */ /* 0x000ee2000c2e1900 */
[----:B------:R-:W-:Y:S02]  /*0a60*/  P2R R33, PR, RZ, 0x10 ;  /* 0x00000010ff217803 */ /* 0x000fe40000000000 */
[----:B--2---:R-:W-:-:S04]  /*0a70*/  SEL R23, R32, 0xff800000, P0 ;  /* 0xff80000020177807 */ /* 0x004fc80000000000 */
[-C--:B------:R-:W-:Y:S02]  /*0a80*/  FSETP.GEU.AND P4, PT, R34, R23.reuse, PT ;  /* 0x000000172200720b */ /* 0x080fe40003f8e000 */
[----:B------:R-:W-:Y:S02]  /*0a90*/  FSETP.NAN.AND P3, PT, R23, R23, PT ;  /* 0x000000171700720b */ /* 0x000fe40003f68000 */
[----:B------:R-:W-:Y:S02]  /*0aa0*/  P2R R22, PR, RZ, 0x10 ;  /* 0x00000010ff167803 */ /* 0x000fe40000000000 */
[----:B---3--:R-:W-:-:S07]  /*0ab0*/  SEL R11, R9, 0xff800000, !P2 ;  /* 0xff800000090b7807 */ /* 0x008fce0005000000 */
[----:B------:R-:W-:Y:S02]  /*0ac0*/  @P4 SEL R23, R23, R34, P3 ;  /* 0x0000002217174207 */ /* 0x000fe40001800000 */
[-C--:B------:R-:W-:Y:S02]  /*0ad0*/  FSETP.GEU.AND P4, PT, R8, R11.reuse, PT ;  /* 0x0000000b0800720b */ /* 0x080fe40003f8e000 */
[----:B------:R-:W-:-:S11]  /*0ae0*/  FSETP.NAN.AND P3, PT, R11, R11, PT ;  /* 0x0000000b0b00720b */ /* 0x000fd60003f68000 */
[----:B------:R-:W-:Y:S01]  /*0af0*/  @P4 SEL R11, R11, R8, P3 ;  /* 0x000000080b0b4207 */ /* 0x000fe20001800000 */
[----:B------:R-:W-:-:S06]  /*0b00*/  IMAD.MOV.U32 R8, RZ, RZ, RZ ;  /* 0x000000ffff087224 */ /* 0x000fcc00078e00ff */
[----:B------:R-:W2:Y:S01]  /*0b10*/  @!P2 LDG.E.EL R8, desc[UR6][R24.64+0x4] ;  /* 0x000004061808a981 */ /* 0x000ea2000c2e1900 */
[----:B------:R-:W-:Y:S02]  /*0b20*/  P2R R9, PR, RZ, 0x10 ;  /* 0x00000010ff097803 */ /* 0x000fe40000000000 */
[----:B--2---:R-:W-:-:S04]  /*0b30*/  SEL R32, R8, 0xff800000, !P2 ;  /* 0xff80000008207807 */ /* 0x004fc80005000000 */
[-C--:B------:R-:W-:Y:S02]  /*0b40*/  FSETP.GEU.AND P4, PT, R11, R32.reuse, PT ;  /* 0x000000200b00720b */ /* 0x080fe40003f8e000 */
[----:B------:R-:W-:-:S11]  /*0b50*/  FSETP.NAN.AND P3, PT, R32, R32, PT ;  /* 0x000000202000720b */ /* 0x000fd60003f68000 */
[----:B------:R-:W-:Y:S02]  /*0b60*/  @P4 SEL R32, R32, R11, P3 ;  /* 0x0000000b20204207 */ /* 0x000fe40001800000 */
[----:B------:R-:W-:-:S06]  /*0b70*/  CS2R R10, SRZ ;  /* 0x00000000000a7805 */ /* 0x000fcc000001ff00 */
[----:B------:R0:W2:Y:S04]  /*0b80*/  @P0 LDG.E.EL R10, desc[UR6][R16.64+0x7c] ;  /* 0x00007c06100a0981 */ /* 0x0000a8000c2e1900 */
[----:B------:R-:W3:Y:S01]  /*0b90*/  @!P2 LDG.E.EL R11, desc[UR6][R24.64+0x80] ;  /* 0x00008006180ba981 */ /* 0x000ee2000c2e1900 */
[----:B------:R-:W-:Y:S01]  /*0ba0*/  P2R R8, PR, RZ, 0x10 ;  /* 0x00000010ff087803 */ /* 0x000fe20000000000 */
[----:B0-----:R-:W-:-:S06]  /*0bb0*/  IMAD.MOV.U32 R16, RZ, RZ, RZ ;  /* 0x000000ffff107224 */ /* 0x001fcc00078e00ff */
[----:B------:R0:W4:Y:S02]  /*0bc0*/  @!P2 LDG.E.EL R16, desc[UR6][R24.64+0x84] ;  /* 0x000084061810a981 */ /* 0x000124000c2e1900 */
[----:B0-----:R-:W-:-:S06]  /*0bd0*/  IMAD.MOV.U32 R25, RZ, RZ, RZ ;  /* 0x000000ffff197224 */ /* 0x001fcc00078e00ff */
[----:B------:R-:W5:Y:S01]  /*0be0*/  @!P2 LDG.E.EL R25, desc[UR6][R12.64+0x800] ;  /* 0x000800060c19a981 */ /* 0x000f62000c2e1900 */
[----:B--2---:R-:W-:-:S04]  /*0bf0*/  SEL R31, R10, 0xff800000, P0 ;  /* 0xff8000000a1f7807 */ /* 0x004fc80000000000 */
[-C--:B------:R-:W-:Y:S02]  /*0c00*/  FSETP.GEU.AND P4, PT, R32, R31.reuse, PT ;  /* 0x0000001f2000720b */ /* 0x080fe40003f8e000 */
[----:B------:R-:W-:Y:S02]  /*0c10*/  FSETP.NAN.AND P3, PT, R31, R31, PT ;  /* 0x0000001f1f00720b */ /* 0x000fe40003f68000 */
[----:B------:R-:W-:-:S09]  /*0c20*/  P2R R10, PR, RZ, 0x10 ;  /* 0x00000010ff0a7803 */ /* 0x000fd20000000000 */
[----:B------:R-:W-:Y:S02]  /*0c30*/  @P4 SEL R31, R31, R32, P3 ;  /* 0x000000201f1f4207 */ /* 0x000fe40001800000 */
[----:B---3--:R-:W-:-:S04]  /*0c40*/  SEL R32, R11, 0xff800000, !P2 ;  /* 0xff8000000b207807 */ /* 0x008fc80005000000 */
[-C--:B------:R-:W-:Y:S02]  /*0c50*/  FSETP.GEU.AND P4, PT, R31, R32.reuse, PT ;  /* 0x000000201f00720b */ /* 0x080fe40003f8e000 */
[----:B------:R-:W-:-:S11]  /*0c60*/  FSETP.NAN.AND P3, PT, R32, R32, PT ;  /* 0x000000202000720b */ /* 0x000fd60003f68000 */
[----:B------:R-:W-:Y:S01]  /*0c70*/  @P4 SEL R32, R32, R31, P3 ;  /* 0x0000001f20204207 */ /* 0x000fe20001800000 */
[----:B------:R-:W-:-:S06]  /*0c80*/  IMAD.MOV.U32 R31, RZ, RZ, RZ ;  /* 0x000000ffff1f7224 */ /* 0x000fcc00078e00ff */
[----:B------:R-:W2:Y:S01]  /*0c90*/  @!P2 LDG.E.EL R31, desc[UR6][R12.64+0x400] ;  /* 0x000400060c1fa981 */ /* 0x000ea2000c2e1900 */
[----:B----4-:R-:W-:Y:S02]  /*0ca0*/  SEL R16, R16, 0xff800000, !P2 ;  /* 0xff80000010107807 */ /* 0x010fe40005000000 */
[----:B------:R-:W-:Y:S02]  /*0cb0*/  P2R R11, PR, RZ, 0x10 ;  /* 0x00000010ff0b7803 */ /* 0x000fe40000000000 */
[-C--:B------:R-:W-:Y:S02]  /*0cc0*/  FSETP.GEU.AND P4, PT, R32, R16.reuse, PT ;  /* 0x000000102000720b */ /* 0x080fe40003f8e000 */
[----:B------:R-:W-:Y:S02]  /*0cd0*/  FSETP.NAN.AND P3, PT, R16, R16, PT ;  /* 0x000000101000720b */ /* 0x000fe40003f68000 */
[----:B------:R-:W-:-:S09]  /*0ce0*/  P2R R17, PR, RZ, 0x10 ;  /* 0x00000010ff117803 */ /* 0x000fd20000000000 */
[----:B------:R-:W-:Y:S02]  /*0cf0*/  @P4 SEL R16, R16, R32, P3 ;  /* 0x0000002010104207 */ /* 0x000fe40001800000 */
[----:B-----5:R-:W-:Y:S02]  /*0d00*/  SEL R25, R25, 0xff800000, !P2 ;  /* 0xff80000019197807 */ /* 0x020fe40005000000 */
[----:B------:R-:W-:-:S06]  /*0d10*/  CS2R R34, SRZ ;  /* 0x0000000000227805 */ /* 0x000fcc000001ff00 */
[----:B------:R-:W3:Y:S01]  /*0d20*/  @!P2 LDG.E.EL R34, desc[UR6][R12.64+0x404] ;  /* 0x000404060c22a981 */ /* 0x000ee2000c2e1900 */
[----:B------:R-:W-:Y:S01]  /*0d30*/  IMAD.MOV.U32 R32, RZ, RZ, RZ ;  /* 0x000000ffff207224 */ /* 0x000fe200078e00ff */
[----:B------:R-:W-:Y:S02]  /*0d40*/  P2R R6, PR, RZ, 0x40 ;  /* 0x00000040ff067803 */ /* 0x000fe40000000000 */
[----:B------:R-:W4:Y:S04]  /*0d50*/  @!P2 LDG.E.EL R35, desc[UR6][R12.64+0x804] ;  /* 0x000804060c23a981 */ /* 0x000f28000c2e1900 */
[----:B------:R-:W5:Y:S01]  /*0d60*/  @P0 LDG.E.EL R32, desc[UR6][R20.64+0x7c] ;  /* 0x00007c0614200981 */ /* 0x000f62000c2e1900 */
[----:B--2---:R-:W-:-:S04]  /*0d70*/  SEL R31, R31, 0xff800000, !P2 ;  /* 0xff8000001f1f7807 */ /* 0x004fc80005000000 */
        /* <DEDUP_REMOVED lines=8> */
[----:B------:R-:W2:Y:S01]  /*0e00*/  @!P2 LDG.E.EL R28, desc[UR6][R12.64+0xc00] ;  /* 0x000c00060c1ca981 */ /* 0x000ea2000c2e1900 */
[----:B---3--:R-:W-:Y:S02]  /*0e10*/  SEL R34, R34, 0xff800000, !P2 ;  /* 0xff80000022227807 */ /* 0x008fe40005000000 */
[----:B-----5:R-:W-:Y:S02]  /*0e20*/  SEL R32, R32, 0xff800000, P0 ;  /* 0xff80000020207807 */ /* 0x020fe40000000000 */
[----:B------:R-:W-:Y:S02]  /*0e30*/  P2R R27, PR, RZ, 0x10 ;  /* 0x00000010ff1b7803 */ /* 0x000fe40000000000 */
[----:B--2---:R-:W-:-:S04]  /*0e40*/  SEL R28, R28, 0xff800000, !P2 ;  /* 0xff8000001c1c7807 */ /* 0x004fc80005000000 */
[-C--:B------:R-:W-:Y:S02]  /*0e50*/  FSETP.GEU.AND P3, PT, R23, R28.reuse, PT ;  /* 0x0000001c1700720b */ /* 0x080fe40003f6e000 */
[----:B------:R-:W-:-:S11]  /*0e60*/  FSETP.NAN.AND P6, PT, R28, R28, PT ;  /* 0x0000001c1c00720b */ /* 0x000fd60003fc8000 */
[----:B------:R-:W-:Y:S02]  /*0e70*/  @P3 SEL R28, R28, R23, P6 ;  /* 0x000000171c1c3207 */ /* 0x000fe40003000000 */
[----:B------:R-:W-:Y:S02]  /*0e80*/  P2R R23, PR, RZ, 0x8 ;  /* 0x00000008ff177803 */ /* 0x000fe40000000000 */
[-C--:B------:R-:W-:Y:S02]  /*0e90*/  FSETP.GEU.AND P3, PT, R31, R34.reuse, PT ;  /* 0x000000221f00720b */ /* 0x080fe40003f6e000 */
[----:B------:R-:W-:-:S11]  /*0ea0*/  FSETP.NAN.AND P6, PT, R34, R34, PT ;  /* 0x000000222200720b */ /* 0x000fd60003fc8000 */
[----:B------:R-:W-:-:S04]  /*0eb0*/  @P3 SEL R34, R34, R31, P6 ;  /* 0x0000001f22223207 */ /* 0x000fc80003000000 */
[-C--:B------:R-:W-:Y:S02]  /*0ec0*/  FSETP.GEU.AND P4, PT, R34, R32.reuse, PT ;  /* 0x000000202200720b */ /* 0x080fe40003f8e000 */
[----:B------:R-:W-:-:S11]  /*0ed0*/  FSETP.NAN.AND P6, PT, R32, R32, PT ;  /* 0x000000202000720b */ /* 0x000fd60003fc8000 */
[----:B------:R-:W-:Y:S01]  /*0ee0*/  @P4 SEL R32, R32, R34, P6 ;  /* 0x0000002220204207 */ /* 0x000fe20003000000 */
[----:B------:R-:W-:-:S06]  /*0ef0*/  IMAD.MOV.U32 R34, RZ, RZ, RZ ;  /* 0x000000ffff227224 */ /* 0x000fcc00078e00ff */
[----:B------:R-:W2:Y:S01]  /*0f00*/  @P0 LDG.E.EL R34, desc[UR6][R18.64+0x7c] ;  /* 0x00007c0612220981 */ /* 0x000ea2000c2e1900 */
[----:B----4-:R-:W-:Y:S02]  /*0f10*/  SEL R35, R35, 0xff800000, !P2 ;  /* 0xff80000023237807 */ /* 0x010fe40005000000 */
[----:B------:R-:W-:Y:S02]  /*0f20*/  P2R R31, PR, RZ, 0x8 ;  /* 0x00000008ff1f7803 */ /* 0x000fe40000000000 */
[-C--:B------:R-:W-:Y:S02]  /*0f30*/  FSETP.GEU.AND P3, PT, R25, R35.reuse, PT ;  /* 0x000000231900720b */ /* 0x080fe40003f6e000 */
[----:B------:R-:W-:Y:S02]  /*0f40*/  FSETP.NAN.AND P6, PT, R35, R35, PT ;  /* 0x000000232300720b */ /* 0x000fe40003fc8000 */
[----:B------:R-:W-:-:S09]  /*0f50*/  P2R R21, PR, RZ, 0x8 ;  /* 0x00000008ff157803 */ /* 0x000fd20000000000 */
[----:B------:R-:W-:Y:S02]  /*0f60*/  @P3 SEL R35, R35, R25, P6 ;  /* 0x0000001923233207 */ /* 0x000fe40003000000 */
[----:B--2---:R-:W-:-:S04]  /*0f70*/  SEL R34, R34, 0xff800000, P0 ;  /* 0xff80000022227807 */ /* 0x004fc80000000000 */
[-C--:B------:R-:W-:Y:S02]  /*0f80*/  FSETP.GEU.AND P3, PT, R35, R34.reuse, PT ;  /* 0x000000222300720b */ /* 0x080fe40003f6e000 */
[----:B------:R-:W-:-:S11]  /*0f90*/  FSETP.NAN.AND P6, PT, R34, R34, PT ;  /* 0x000000222200720b */ /* 0x000fd60003fc8000 */
[----:B------:R-:W-:Y:S01]  /*0fa0*/  @P3 SEL R34, R34, R35, P6 ;  /* 0x0000002322223207 */ /* 0x000fe20003000000 */
[----:B------:R-:W-:-:S06]  /*0fb0*/  IMAD.MOV.U32 R35, RZ, RZ, RZ ;  /* 0x000000ffff237224 */ /* 0x000fcc00078e00ff */
[----:B------:R-:W2:Y:S01]  /*0fc0*/  @!P2 LDG.E.EL R35, desc[UR6][R12.64+0xc04] ;  /* 0x000c04060c23a981 */ /* 0x000ea2000c2e1900 */
[----:B------:R-:W-:Y:S02]  /*0fd0*/  P2R R20, PR, RZ, 0x10 ;  /* 0x00000010ff147803 */ /* 0x000fe40000000000 */
[----:B------:R-:W-:-:S04]  /*0fe0*/  ISETP.NE.AND P4, PT, R22, RZ, PT ;  /* 0x000000ff1600720c */ /* 0x000fc80003f85270 */
        /* <DEDUP_REMOVED lines=21> */
[----:B------:R-:W-:Y:S01]  /*1140*/  ISETP.NE.AND P4, PT, R5, RZ, PT ;  /* 0x000000ff0500720c */ /* 0x000fe20003f85270 */
[----:B------:R-:W-:-:S06]  /*1150*/  IMAD.MOV.U32 R5, RZ, RZ, RZ ;  /* 0x000000ffff057224 */ /* 0x000fcc00078e00ff */
[----:B------:R-:W3:Y:S01]  /*1160*/  @P0 LDG.E.EL R5, desc[UR6][R14.64+0x7c] ;  /* 0x00007c060e050981 */ /* 0x000ee2000c2e1900 */
[----:B--2---:R-:W-:Y:S01]  /*1170*/  SEL R18, R35, 0xff800000, !P2 ;  /* 0xff80000023127807 */ /* 0x004fe20005000000 */
[----:B------:R-:W-:-:S06]  /*1180*/  IMAD.MOV.U32 R35, RZ, RZ, RZ ;  /* 0x000000ffff237224 */ /* 0x000fcc00078e00ff */
[----:B------:R-:W2:Y:S01]  /*1190*/  @!P2 LDG.E.EL R35, desc[UR6][R12.64+0x480] ;  /* 0x000480060c23a981 */ /* 0x000ea2000c2e1900 */
[----:B------:R-:W-:Y:S02]  /*11a0*/  P2R R25, PR, RZ, 0x8 ;  /* 0x00000008ff197803 */ /* 0x000fe40000000000 */
[-C--:B------:R-:W-:Y:S02]  /*11b0*/  FSETP.GEU.AND P3, PT, R28, R18.reuse, PT ;  /* 0x000000121c00720b */ /* 0x080fe40003f6e000 */
[----:B------:R-:W-:Y:S02]  /*11c0*/  FSETP.NAN.AND P6, PT, R18, R18, PT ;  /* 0x000000121200720b */ /* 0x000fe40003fc8000 */
[----:B------:R-:W-:-:S09]  /*11d0*/  P2R R19, PR, RZ, 0x8 ;  /* 0x00000008ff137803 */ /* 0x000fd20000000000 */
[----:B------:R-:W-:Y:S02]  /*11e0*/  @P3 SEL R18, R18, R28, P6 ;  /* 0x0000001c12123207 */ /* 0x000fe40003000000 */
[----:B---3--:R-:W-:Y:S01]  /*11f0*/  SEL R14, R5, 0xff800000, P0 ;  /* 0xff800000050e7807 */ /* 0x008fe20000000000 */
[----:B------:R-:W-:-:S06]  /*1200*/  IMAD.MOV.U32 R5, RZ, RZ, RZ ;  /* 0x000000ffff057224 */ /* 0x000fcc00078e00ff */
[----:B------:R-:W3:Y:S01]  /*1210*/  @!P2 LDG.E.EL R5, desc[UR6][R12.64+0x884] ;  /* 0x000884060c05a981 */ /* 0x000ee2000c2e1900 */
[----:B--2---:R-:W-:-:S04]  /*1220*/  SEL R35, R35, 0xff800000, !P2 ;  /* 0xff80000023237807 */ /* 0x004fc80005000000 */
[-C--:B------:R-:W-:Y:S02]  /*1230*/  FSETP.GEU.AND P3, PT, R32, R35.reuse, PT ;  /* 0x000000232000720b */ /* 0x080fe40003f6e000 */
[----:B------:R-:W-:-:S11]  /*1240*/  FSETP.NAN.AND P6, PT, R35, R35, PT ;  /* 0x000000232300720b */ /* 0x000fd60003fc8000 */
[----:B------:R-:W-:Y:S01]  /*1250*/  @P3 SEL R35, R35, R32, P6 ;  /* 0x0000002023233207 */ /* 0x000fe20003000000 */
[----:B------:R-:W-:-:S06]  /*1260*/  IMAD.MOV.U32 R32, RZ, RZ, RZ ;  /* 0x000000ffff207224 */ /* 0x000fcc00078e00ff */
[----:B------:R-:W2:Y:S01]  /*1270*/  @!P2 LDG.E.EL R32, desc[UR6][R12.64+0x880] ;  /* 0x000880060c20a981 */ /* 0x000ea2000c2e1900 */
[----:B------:R-:W-:Y:S02]  /*1280*/  P2R R28, PR, RZ, 0x8 ;  /* 0x00000008ff1c7803 */ /* 0x000fe40000000000 */
[----:B---3--:R-:W-:Y:S01]  /*1290*/  SEL R15, R5, 0xff800000, !P2 ;  /* 0xff800000050f7807 */ /* 0x008fe20005000000 */
        /* <DEDUP_REMOVED lines=9> */
[----:B------:R-:W-:Y:S02]  /*1330*/  FSETP.GEU.AND P0, PT, R32, R15, PT ;  /* 0x0000000f2000720b */ /* 0x000fe40003f0e000 */
[----:B---3--:R-:W-:Y:S02]  /*1340*/  SEL R5, R5, 0xff800000, !P2 ;  /* 0xff80000005057807 */ /* 0x008fe40005000000 */
[----:B--2---:R-:W-:-:S04]  /*1350*/  SEL R34, R34, 0xff800000, !P2 ;  /* 0xff80000022227807 */ /* 0x004fc80005000000 */
[-C--:B------:R-:W-:Y:S02]  /*1360*/  FSETP.GEU.AND P3, PT, R35, R34.reuse, PT ;  /* 0x000000222300720b */ /* 0x080fe40003f6e000 */
[----:B------:R-:W-:-:S11]  /*1370*/  FSETP.NAN.AND P6, PT, R34, R34, PT ;  /* 0x000000222200720b */ /* 0x000fd60003fc8000 */
[----:B------:R-:W-:Y:S02]  /*1380*/  @P3 SEL R34, R34, R35, P6 ;  /* 0x0000002322223207 */ /* 0x000fe40003000000 */
[----:B------:R-:W-:-:S04]  /*1390*/  FSETP.NAN.AND P6, PT, R15, R15, PT ;  /* 0x0000000f0f00720b */ /* 0x000fc80003fc8000 */
[----:B------:R-:W-:Y:S02]  /*13a0*/  @P0 SEL R15, R15, R32, P6 ;  /* 0x000000200f0f0207 */ /* 0x000fe40003000000 */
[----:B------:R-:W-:Y:S02]  /*13b0*/  P2R R32, PR, RZ, 0x1 ;  /* 0x00000001ff207803 */ /* 0x000fe40000000000 */
[-C--:B------:R-:W-:Y:S02]  /*13c0*/  FSETP.GEU.AND P0, PT, R18, R14.reuse, PT ;  /* 0x0000000e1200720b */ /* 0x080fe40003f0e000 */
[----:B------:R-:W-:-:S11]  /*13d0*/  FSETP.NAN.AND P6, PT, R14, R14, PT ;  /* 0x0000000e0e00720b */ /* 0x000fd60003fc8000 */
[----:B------:R-:W-:-:S04]  /*13e0*/  @P0 SEL R14, R14, R18, P6 ;  /* 0x000000120e0e0207 */ /* 0x000fc80003000000 */
[-C--:B------:R-:W-:Y:S02]  /*13f0*/  FSETP.GEU.AND P6, PT, R14, R5.reuse, PT ;  /* 0x000000050e00720b */ /* 0x080fe40003fce000 */
[----:B------:R-:W-:Y:S02]  /*1400*/  P2R R37, PR, RZ, 0x8 ;  /* 0x00000008ff257803 */ /* 0x000fe40000000000 */
[----:B------:R-:W-:-:S09]  /*1410*/  FSETP.NAN.AND P3, PT, R5, R5, PT ;  /* 0x000000050500720b */ /* 0x000fd20003f68000 */
[----:B------:R-:W-:Y:S02]  /*1420*/  @P6 SEL R5, R5, R14, P3 ;  /* 0x0000000e05056207 */ /* 0x000fe40001800000 */
[----:B------:R-:W-:Y:S02]  /*1430*/  P2R R14, PR, RZ, 0x40 ;  /* 0x00000040ff0e7803 */ /* 0x000fe40000000000 */
[----:B------:R-:W-:-:S04]  /*1440*/  ISETP.NE.AND P6, PT, R20, RZ, PT ;  /* 0x000000ff1400720c */ /* 0x000fc80003fc5270 */
[----:B------:R-:W-:Y:S02]  /*1450*/  P2R R20, PR, RZ, 0x40 ;  /* 0x00000040ff147803 */ /* 0x000fe40000000000 */
[----:B------:R-:W-:-:S04]  /*1460*/  ISETP.NE.AND P6, PT, R10, RZ, PT ;  /* 0x000000ff0a00720c */ /* 0x000fc80003fc5270 */
[----:B------:R-:W-:Y:S02]  /*1470*/  P2R R10, PR, RZ, 0x40 ;  /* 0x00000040ff0a7803 */ /* 0x000fe40000000000 */
[----:B------:R-:W-:Y:S01]  /*1480*/  ISETP.NE.AND P6, PT, R21, RZ, PT ;  /* 0x000000ff1500720c */ /* 0x000fe20003fc5270 */
[----:B------:R-:W-:-:S06]  /*1490*/  IMAD.MOV.U32 R21, RZ, RZ, RZ ;  /* 0x000000ffff157224 */ /* 0x000fcc00078e00ff */
[----:B------:R-:W2:Y:S01]  /*14a0*/  @!P2 LDG.E.EL R21, desc[UR6][R12.64+0xc84] ;  /* 0x000c84060c15a981 */ /* 0x000ea2000c2e1900 */
[----:B------:R-:W-:Y:S02]  /*14b0*/  ISETP.NE.AND P3, PT, R8, RZ, PT ;  /* 0x000000ff0800720c */ /* 0x000fe40003f65270 */
[----:B------:R-:W-:Y:S02]  /*14c0*/  SEL R8, RZ, 0x1, !P1 ;  /* 0x00000001ff087807 */ /* 0x000fe40004800000 */
[----:B------:R-:W-:Y:S02]  /*14d0*/  P2R R18, PR, RZ, 0x1 ;  /* 0x00000001ff127803 */ /* 0x000fe40000000000 */
[----:B------:R-:W-:Y:S02]  /*14e0*/  ISETP.NE.AND P0, PT, R19, RZ, PT ;  /* 0x000000ff1300720c */ /* 0x000fe40003f05270 */
[----:B------:R-:W-:Y:S01]  /*14f0*/  SEL R19, RZ, 0x1, !P5 ;  /* 0x00000001ff137807 */ /* 0x000fe20006800000 */
[----:B------:R-:W0:Y:S01]  /*1500*/  S2UR UR5, SR_CgaCtaId ;  /* 0x00000000000579c3 */ /* 0x000e220000008800 */
[----:B------:R-:W-:Y:S01]  /*1510*/  UMOV UR4, 0x400 ;  /* 0x0000040000047882 */ /* 0x000fe20000000000 */
[----:B------:R-:W1:Y:S01]  /*1520*/  S2R R35, SR_CTAID.X ;  /* 0x0000000000237919 */ /* 0x000e620000002500 */
[----:B0-----:R-:W-:Y:S01]  /*1530*/  UPRMT UR4, UR5, 0x654, UR4 ;  /* 0x0000065405047896 */ /* 0x001fe20008000004 */
[----:B-1----:R-:W-:Y:S01]  /*1540*/  IMAD.SHL.U32 R35, R35, 0x2, RZ ;  /* 0x0000000223237824 */ /* 0x002fe200078e00ff */
[----:B--2---:R-:W-:-:S04]  /*1550*/  SEL R21, R21, 0xff800000, !P2 ;  /* 0xff80000015157807 */ /* 0x004fc80005000000 */
[-C--:B------:R-:W-:Y:S02]  /*1560*/  FSETP.GEU.AND P1, PT, R5, R21.reuse, PT ;  /* 0x000000150500720b */ /* 0x080fe40003f2e000 */
[----:B------:R-:W-:-:S11]  /*1570*/  FSETP.NAN.AND P5, PT, R21, R21, PT ;  /* 0x000000151500720b */ /* 0x000fd60003fa8000 */
[----:B------:R-:W-:Y:S02]  /*1580*/  @P1 SEL R21, R21, R5, P5 ;  /* 0x0000000515151207 */ /* 0x000fe40002800000 */
[----:B------:R-:W-:Y:S02]  /*1590*/  SEL R5, RZ, 0x1, !P4 ;  /* 0x00000001ff057807 */ /* 0x000fe40006000000 */
[----:B------:R-:W-:-:S04]  /*15a0*/  ISETP.NE.AND P4, PT, R6, RZ, PT ;  /* 0x000000ff0600720c */ /* 0x000fc80003f85270 */
[----:B------:R-:W-:Y:S02]  /*15b0*/  SEL R8, R8, 0x2, P4 ;  /* 0x0000000208087807 */ /* 0x000fe40002000000 */
[----:B------:R-:W-:-:S04]  /*15c0*/  ISETP.NE.AND P4, PT, R30, RZ, PT ;  /* 0x000000ff1e00720c */ /* 0x000fc80003f85270 */
[----:B------:R-:W-:Y:S02]  /*15d0*/  SEL R19, R19, 0x2, P4 ;  /* 0x0000000213137807 */ /* 0x000fe40002000000 */
[----:B------:R-:W-:-:S04]  /*15e0*/  ISETP.NE.AND P4, PT, R7, RZ, PT ;  /* 0x000000ff0700720c */ /* 0x000fc80003f85270 */
[----:B------:R-:W-:Y:S02]  /*15f0*/  SEL R6, RZ, 0x1, !P4 ;  /* 0x00000001ff067807 */ /* 0x000fe40006000000 */
[----:B------:R-:W-:-:S04]  /*1600*/  ISETP.NE.AND P4, PT, R4, RZ, PT ;  /* 0x000000ff0400720c */ /* 0x000fc80003f85270 */
[----:B------:R-:W-:Y:S02]  /*1610*/  SEL R5, R5, 0x2, P4 ;  /* 0x0000000205057807 */ /* 0x000fe40002000000 */
        /* <DEDUP_REMOVED lines=12> */
[----:B------:R-:W-:Y:S01]  /*16e0*/  ISETP.NE.AND P4, PT, R22, RZ, PT ;  /* 0x000000ff1600720c */ /* 0x000fe20003f85270 */
[----:B------:R-:W-:Y:S01]  /*16f0*/  FADD R3, RZ, R16 ;  /* 0x00000010ff037221 */ /* 0x000fe20000000000 */
[----:B------:R-:W-:Y:S02]  /*1700*/  FADD R4, RZ, R34 ;  /* 0x00000022ff047221 */ /* 0x000fe40000000000 */
[----:B------:R-:W-:Y:S02]  /*1710*/  SEL R6, R6, 0x3, P4 ;  /* 0x0000000306067807 */ /* 0x000fe40002000000 */
[----:B------:R-:W-:Y:S01]  /*1720*/  ISETP.NE.AND P4, PT, R27, RZ, PT ;  /* 0x000000ff1b00720c */ /* 0x000fe20003f85270 */
[----:B------:R-:W-:Y:S01]  /*1730*/  FADD R3, R3, R4 ;  /* 0x0000000403037221 */ /* 0x000fe20000000000 */
[----:B------:R-:W-:-:S02]  /*1740*/  FADD R4, RZ, R15 ;  /* 0x0000000fff047221 */ /* 0x000fc40000000000 */
[----:B------:R-:W-:Y:S02]  /*1750*/  SEL R5, R5, 0x4, P4 ;  /* 0x0000000405057807 */ /* 0x000fe40002000000 */
[----:B------:R-:W-:Y:S01]  /*1760*/  FADD R3, R4, R3 ;  /* 0x0000000304037221 */ /* 0x000fe20000000000 */
[----:B------:R-:W-:Y:S01]  /*1770*/  SEL R8, R8, 0x5, P3 ;  /* 0x0000000508087807 */ /* 0x000fe20001800000 */
[----:B------:R-:W-:Y:S01]  /*1780*/  FADD R4, RZ, R21 ;  /* 0x00000015ff047221 */ /* 0x000fe20000000000 */
[----:B------:R-:W-:Y:S02]  /*1790*/  SEL R5, R5, 0x5, P6 ;  /* 0x0000000505057807 */ /* 0x000fe40003000000 */
[----:B------:R-:W-:Y:S01]  /*17a0*/  ISETP.NE.AND P6, PT, R10, RZ, PT ;  /* 0x000000ff0a00720c */ /* 0x000fe20003fc5270 */
[----:B------:R-:W-:Y:S01]  /*17b0*/  FADD R3, R4, R3 ;  /* 0x0000000304037221 */ /* 0x000fe20000000000 */
[----:B------:R-:W-:Y:S02]  /*17c0*/  ISETP.NE.AND P4, PT, R11, RZ, PT ;  /* 0x000000ff0b00720c */ /* 0x000fe40003f85270 */
[----:B------:R-:W-:-:S04]  /*17d0*/  SEL R8, R8, 0x6, P6 ;  /* 0x0000000608087807 */ /* 0x000fc80003000000 */
[----:B------:R-:W-:Y:S02]  /*17e0*/  SEL R10, R8, 0x7, P4 ;  /* 0x00000007080a7807 */ /* 0x000fe40002000000 */
[----:B------:R-:W-:Y:S02]  /*17f0*/  FSEL R8, R3, RZ, !P2 ;  /* 0x000000ff03087208 */ /* 0x000fe40005000000 */
[----:B------:R-:W0:Y:S01]  /*1800*/  S2R R3, SR_TID.X ;  /* 0x0000000000037919 */ /* 0x000e220000002100 */
[----:B------:R-:W-:-:S04]  /*1810*/  ISETP.NE.AND P3, PT, R31, RZ, PT ;  /* 0x000000ff1f00720c */ /* 0x000fc80003f65270 */
[----:B------:R-:W-:Y:S02]  /*1820*/  SEL R19, R19, 0x5, P3 ;  /* 0x0000000513137807 */ /* 0x000fe40001800000 */
[----:B------:R-:W-:-:S04]  /*1830*/  ISETP.NE.AND P3, PT, R23, RZ, PT ;  /* 0x000000ff1700720c */ /* 0x000fc80003f65270 */
[----:B------:R-:W-:Y:S02]  /*1840*/  SEL R6, R6, 0x4, P3 ;  /* 0x0000000406067807 */ /* 0x000fe40001800000 */
[----:B------:R-:W-:-:S04]  /*1850*/  ISETP.NE.AND P3, PT, R25, RZ, PT ;  /* 0x000000ff1900720c */ /* 0x000fc80003f65270 */
[----:B------:R-:W-:Y:S02]  /*1860*/  SEL R12, R5, 0x6, P3 ;  /* 0x00000006050c7807 */ /* 0x000fe40001800000 */
[----:B------:R-:W-:Y:S02]  /*1870*/  ISETP.NE.AND P6, PT, R20, RZ, PT ;  /* 0x000000ff1400720c */ /* 0x000fe40003fc5270 */
[----:B0-----:R-:W-:Y:S02]  /*1880*/  SHF.R.U32.HI R5, RZ, 0x1, R3 ;  /* 0x00000001ff057819 */ /* 0x001fe40000011603 */
[----:B------:R-:W-:Y:S02]  /*1890*/  LOP3.LUT R4, R3, 0x40, RZ, 0xc0, !PT ;  /* 0x0000004003047812 */ /* 0x000fe400078ec0ff */
[----:B------:R-:W-:Y:S02]  /*18a0*/  SGXT.U32 R5, R5, 0x5 ;  /* 0x000000050505781a */ /* 0x000fe40000000000 */
[----:B------:R-:W-:-:S02]  /*18b0*/  SHF.R.U32.HI R4, RZ, 0x1, R4 ;  /* 0x00000001ff047819 */ /* 0x000fc40000011604 */
[----:B------:R-:W-:Y:S02]  /*18c0*/  LOP3.LUT R13, R3, 0x1, RZ, 0xc0, !PT ;  /* 0x00000001030d7812 */ /* 0x000fe400078ec0ff */
[----:B------:R-:W-:-:S03]  /*18d0*/  LOP3.LUT R5, R5, R4, RZ, 0xfc, !PT ;  /* 0x0000000405057212 */ /* 0x000fc600078efcff */
[----:B------:R-:W-:Y:S01]  /*18e0*/  IMAD.SHL.U32 R4, R13, 0x100, RZ ;  /* 0x000001000d047824 */ /* 0x000fe200078e00ff */
[----:B------:R-:W-:Y:S01]  /*18f0*/  ISETP.NE.AND P4, PT, R17, RZ, PT ;  /* 0x000000ff1100720c */ /* 0x000fe20003f85270 */
[----:B------:R-:W-:Y:S01]  /*1900*/  IMAD.SHL.U32 R17, R13, 0x4, RZ ;  /* 0x000000040d117824 */ /* 0x000fe200078e00ff */
[----:B------:R-:W-:Y:S02]  /*1910*/  SEL R11, R19, 0x6, P6 ;  /* 0x00000006130b7807 */ /* 0x000fe40003000000 */
[----:B------:R-:W-:Y:S02]  /*1920*/  LOP3.LUT R4, R5, R4, RZ, 0xfc, !PT ;  /* 0x0000000405047212 */ /* 0x000fe400078efcff */
[----:B------:R-:W-:Y:S02]  /*1930*/  SEL R19, R6, 0x5, P0 ;  /* 0x0000000506137807 */ /* 0x000fe40000000000 */
[----:B------:R-:W-:Y:S01]  /*1940*/  ISETP.NE.AND P0, PT, R18, RZ, PT ;  /* 0x000000ff1200720c */ /* 0x000fe20003f05270 */
[----:B------:R-:W-:-:S05]  /*1950*/  IMAD.IADD R18, R4, 0x1, R17 ;  /* 0x0000000104127824 */ /* 0x000fca00078e0211 */
[----:B------:R-:W-:Y:S02]  /*1960*/  LEA R22, R18, UR4, 0x2 ;  /* 0x0000000412167c11 */ /* 0x000fe4000f8e10ff */
[----:B------:R-:W-:-:S03]  /*1970*/  ISETP.NE.AND P6, PT, R14, RZ, PT ;  /* 0x000000ff0e00720c */ /* 0x000fc60003fc5270 */
[----:B------:R-:W-:Y:S04]  /*1980*/  STS [R22], R16 ;  /* 0x0000001016007388 */ /* 0x000fe80000000800 */
[----:B------:R-:W-:Y:S04]  /*1990*/  STS [R22+0x100], R34 ;  /* 0x0001002216007388 */ /* 0x000fe80000000800 */
[----:B------:R-:W-:Y:S04]  /*19a0*/  STS [R22+0x200], R15 ;  /* 0x0002000f16007388 */ /* 0x000fe80000000800 */
[----:B------:R-:W-:Y:S01]  /*19b0*/  STS [R22+0x300], R21 ;  /* 0x0003001516007388 */ /* 0x000fe20000000800 */
[----:B------:R-:W-:Y:S01]  /*19c0*/  IMAD.SHL.U32 R14, R3, 0x4, RZ ;  /* 0x00000004030e7824 */ /* 0x000fe200078e00ff */
[----:B------:R-:W-:-:S02]  /*19d0*/  SHF.R.U32.HI R5, RZ, 0x4, R3 ;  /* 0x00000004ff057819 */ /* 0x000fc40000011603 */
[----:B------:R-:W-:Y:S02]  /*19e0*/  ISETP.NE.AND P5, PT, R28, RZ, PT ;  /* 0x000000ff1c00720c */ /* 0x000fe40003fa5270 */
[----:B------:R-:W0:Y:S01]  /*19f0*/  S2R R28, SR_TID.X ;  /* 0x00000000001c7919 */ /* 0x000e220000002100 */
[----:B------:R-:W-:Y:S02]  /*1a00*/  LOP3.LUT R5, R5, 0x4, RZ, 0xc0, !PT ;  /* 0x0000000405057812 */ /* 0x000fe400078ec0ff */
[----:B------:R-:W-:Y:S01]  /*1a10*/  LOP3.LUT R20, R14, 0x1fc, RZ, 0xc0, !PT ;  /* 0x000001fc0e147812 */ /* 0x000fe200078ec0ff */
[----:B------:R-:W1:Y:S04]  /*1a20*/  SHFL.BFLY PT, R9, R8, 0x10, 0x1f ;  /* 0x0e001f0008097f89 */ /* 0x000e6800000e0000 */
[----:B------:R-:W-:-:S05]  /*1a30*/  IMAD.IADD R20, R20, 0x1, R5 ;  /* 0x0000000114147824 */ /* 0x000fca00078e0205 */
[----:B------:R-:W-:Y:S01]  /*1a40*/  LEA R4, R20, UR4, 0x2 ;  /* 0x0000000414047c11 */ /* 0x000fe2000f8e10ff */
[----:B------:R-:W-:Y:S01]  /*1a50*/  BAR.SYNC.DEFER_BLOCKING 0x0 ;  /* 0x0000000000007b1d */ /* 0x000fe20000010000 */
[----:B-1----:R-:W-:-:S07]  /*1a60*/  FADD R23, R8, R9 ;  /* 0x0000000908177221 */ /* 0x002fce0000000000 */
[----:B------:R-:W1:Y:S01]  /*1a70*/  LDC.64 R8, c[0x0][0x220] ;  /* 0x00008800ff087b82 */ /* 0x000e620000000a00 */
[----:B------:R-:W2:Y:S01]  /*1a80*/  LDS.128 R4, [R4] ;  /* 0x0000000004047984 */ /* 0x000ea20000000c00 */
[----:B0-----:R-:W-:-:S04]  /*1a90*/  SHF.R.U32.HI R25, RZ, 0x6, R28 ;  /* 0x00000006ff197819 */ /* 0x001fc8000001161c */
[----:B------:R-:W-:-:S04]  /*1aa0*/  SGXT.U32 R16, R25, 0x1 ;  /* 0x000000011910781a */ /* 0x000fc80000000000 */
[----:B------:R-:W-:Y:S02]  /*1ab0*/  LOP3.LUT R16, R35, R16, RZ, 0xfc, !PT ;  /* 0x0000001023107212 */ /* 0x000fe400078efcff */
[----:B------:R-:W-:Y:S02]  /*1ac0*/  LOP3.LUT R25, R14, 0xfc, RZ, 0xc0, !PT ;  /* 0x000000fc0e197812 */ /* 0x000fe400078ec0ff */
[----:B------:R-:W-:-:S03]  /*1ad0*/  ISETP.GE.AND P2, PT, R16, 0x100, PT ;  /* 0x000001001000780c */ /* 0x000fc60003f46270 */
[----:B------:R-:W-:-:S04]  /*1ae0*/  IMAD R15, R16, 0x100, R25 ;  /* 0x00000100100f7824 */ /* 0x000fc800078e0219 */
[----:B-1----:R-:W-:Y:S01]  /*1af0*/  IMAD.WIDE R8, R15, 0x4, R8 ;  /* 0x000000040f087825 */ /* 0x002fe200078e0208 */
[----:B------:R-:W-:Y:S02]  /*1b00*/  ISETP.NE.AND P3, PT, R36, RZ, PT ;  /* 0x000000ff2400720c */ /* 0x000fe40003f65270 */
[----:B------:R-:W-:Y:S02]  /*1b10*/  SEL R19, R19, 0x6, P0 ;  /* 0x0000000613137807 */ /* 0x000fe40000000000 */
[----:B------:R-:W-:Y:S02]  /*1b20*/  SEL R11, R11, 0x7, P5 ;  /* 0x000000070b0b7807 */ /* 0x000fe40002800000 */
[----:B------:R-:W-:Y:S02]  /*1b30*/  ISETP.NE.AND P5, PT, R37, RZ, PT ;  /* 0x000000ff2500720c */ /* 0x000fe40003fa5270 */
[----:B------:R-:W-:Y:S02]  /*1b40*/  ISETP.NE.AND P0, PT, R32, RZ, PT ;  /* 0x000000ff2000720c */ /* 0x000fe40003f05270 */
[----:B------:R-:W-:Y:S01]  /*1b50*/  SEL R12, R12, 0x7, P3 ;  /* 0x000000070c0c7807 */ /* 0x000fe20001800000 */
[----:B--2---:R0:W-:Y:S01]  /*1b60*/  @!P2 STG.E.128 desc[UR6][R8.64], R4 ;  /* 0x000000040800a986 */ /* 0x0041e2000c101d06 */
[----:B------:R-:W-:-:S02]  /*1b70*/  SEL R19, R19, 0x7, P6 ;  /* 0x0000000713137807 */ /* 0x000fc40003000000 */
[----:B------:R-:W-:Y:S02]  /*1b80*/  SEL R11, R11, 0x8, P5 ;  /* 0x000000080b0b7807 */ /* 0x000fe40002800000 */
[----:B------:R-:W-:Y:S02]  /*1b90*/  SEL R10, R10, 0x8, P4 ;  /* 0x000000080a0a7807 */ /* 0x000fe40002000000 */
[----:B------:R-:W-:Y:S02]  /*1ba0*/  SEL R12, R12, 0x8, P0 ;  /* 0x000000080c0c7807 */ /* 0x000fe40000000000 */
[----:B------:R-:W-:Y:S02]  /*1bb0*/  SEL R19, R19, 0x8, P1 ;  /* 0x0000000813137807 */ /* 0x000fe40000800000 */
[----:B------:R-:W-:Y:S02]  /*1bc0*/  PRMT R11, R11, 0x8880, RZ ;  /* 0x000088800b0b7816 */ /* 0x000fe400000000ff */
[----:B------:R-:W-:-:S02]  /*1bd0*/  PRMT R10, R10, 0x8880, RZ ;  /* 0x000088800a0a7816 */ /* 0x000fc400000000ff */
[----:B------:R-:W-:Y:S02]  /*1be0*/  PRMT R12, R12, 0x8880, RZ ;  /* 0x000088800c0c7816 */ /* 0x000fe400000000ff */
[----:B------:R-:W-:Y:S02]  /*1bf0*/  PRMT R19, R19, 0x8880, RZ ;  /* 0x0000888013137816 */ /* 0x000fe400000000ff */
[----:B0-----:R-:W-:Y:S01]  /*1c00*/  PRMT R7, R11, 0x7710, RZ ;  /* 0x000077100b077816 */ /* 0x001fe200000000ff */
[----:B------:R-:W-:Y:S01]  /*1c10*/  BAR.SYNC.DEFER_BLOCKING 0x0 ;  /* 0x0000000000007b1d */ /* 0x000fe20000010000 */
[----:B------:R-:W-:Y:S02]  /*1c20*/  PRMT R5, R10, 0x7710, RZ ;  /* 0x000077100a057816 */ /* 0x000fe400000000ff */
[----:B------:R-:W-:Y:S02]  /*1c30*/  PRMT R9, R12, 0x7710, RZ ;  /* 0x000077100c097816 */ /* 0x000fe400000000ff */
[----:B------:R-:W-:Y:S01]  /*1c40*/  PRMT R11, R19, 0x7710, RZ ;  /* 0x00007710130b7816 */ /* 0x000fe200000000ff */
[----:B------:R-:W0:Y:S04]  /*1c50*/  SHFL.BFLY PT, R24, R23, 0x8, 0x1f ;  /* 0x0d001f0017187f89 */ /* 0x000e2800000e0000 */
[----:B------:R-:W-:Y:S04]  /*1c60*/  STS.U8 [R18+UR4], R5 ;  /* 0x0000000512007988 */ /* 0x000fe80008000004 */
[----:B------:R-:W-:Y:S04]  /*1c70*/  STS.U8 [R18+UR4+0x40], R7 ;  /* 0x0000400712007988 */ /* 0x000fe80008000004 */
[----:B------:R-:W-:Y:S04]  /*1c80*/  STS.U8 [R18+UR4+0x80], R9 ;  /* 0x0000800912007988 */ /* 0x000fe80008000004 */
[----:B------:R-:W-:Y:S01]  /*1c90*/  STS.U8 [R18+UR4+0xc0], R11 ;  /* 0x0000c00b12007988 */ /* 0x000fe20008000004 */
[----:B------:R-:W-:Y:S01]  /*1ca0*/  BAR.SYNC.DEFER_BLOCKING 0x0 ;  /* 0x0000000000007b1d */ /* 0x000fe20000010000 */
[----:B0-----:R-:W-:-:S05]  /*1cb0*/  FADD R24, R23, R24 ;  /* 0x0000001817187221 */ /* 0x001fca0000000000 */
[----:B------:R-:W0:Y:S04]  /*1cc0*/  SHFL.BFLY PT, R21, R24, 0x4, 0x1f ;  /* 0x0c801f0018157f89 */ /* 0x000e2800000e0000 */
[----:B------:R-:W1:Y:S01]  /*1cd0*/  LDS R19, [R20+UR4] ;  /* 0x0000000414137984 */ /* 0x000e620008000800 */
[----:B------:R-:W-:-:S04]  /*1ce0*/  LOP3.LUT R4, R3, 0x1f, RZ, 0xc0, !PT ;  /* 0x0000001f03047812 */ /* 0x000fc800078ec0ff */
[----:B------:R-:W-:Y:S02]  /*1cf0*/  ISETP.GE.U32.AND P0, PT, R4, 0x2, PT ;  /* 0x000000020400780c */ /* 0x000fe40003f06070 */
[----:B------:R-:W-:Y:S01]  /*1d00*/  IADD3 R4, P3, R15, UR8, RZ ;  /* 0x000000080f047c10 */ /* 0x000fe2000ff7e0ff */
[----:B0-----:R-:W-:-:S03]  /*1d10*/  FADD R21, R24, R21 ;  /* 0x0000001518157221 */ /* 0x001fc60000000000 */
[----:B------:R-:W-:Y:S02]  /*1d20*/  LEA.HI.X.SX32 R5, R15, UR9, 0x1, P3 ;  /* 0x000000090f057c11 */ /* 0x000fe400098f0eff */
[----:B------:R-:W0:Y:S01]  /*1d30*/  SHFL.BFLY PT, R6, R21, 0x2, 0x1f ;  /* 0x0c401f0015067f89 */ /* 0x000e2200000e0000 */
[----:B------:R-:W-:-:S04]  /*1d40*/  SHF.R.U32.HI R8, RZ, 0x5, R3 ;  /* 0x00000005ff087819 */ /* 0x000fc80000011603 */
[----:B------:R-:W-:-:S04]  /*1d50*/  SGXT.U32 R8, R8, 0x2 ;  /* 0x000000020808781a */ /* 0x000fc80000000000 */
[----:B------:R-:W-:Y:S01]  /*1d60*/  LOP3.LUT R17, R17, R8, RZ, 0xfc, !PT ;  /* 0x0000000811117212 */ /* 0x000fe200078efcff */
[----:B-1----:R1:W-:Y:S01]  /*1d70*/  @!P2 STG.E desc[UR6][R4.64], R19 ;  /* 0x000000130400a986 */ /* 0x0023e2000c101906 */
[----:B0-----:R-:W-:Y:S02]  /*1d80*/  FADD R10, R21, R6 ;  /* 0x00000006150a7221 */ /* 0x001fe40000000000 */
[----:B------:R-:W-:Y:S01]  /*1d90*/  LEA R17, R17, UR4, 0x2 ;  /* 0x0000000411117c11 */ /* 0x000fe2000f8e10ff */
[----:B------:R-:W-:Y:S01]  /*1da0*/  BAR.SYNC.DEFER_BLOCKING 0x0 ;  /* 0x0000000000007b1d */ /* 0x000fe20000010000 */
[----:B------:R-:W-:Y:S02]  /*1db0*/  ISETP.GE.AND P1, PT, R3, 0x8, PT ;  /* 0x000000080300780c */ /* 0x000fe40003f26270 */
[----:B------:R-:W-:Y:S01]  /*1dc0*/  LEA R13, R13, UR4, 0x4 ;  /* 0x000000040d0d7c11 */ /* 0x000fe2000f8e20ff */
[----:B------:R-:W-:-:S04]  /*1dd0*/  IMAD.SHL.U32 R8, R8, 0x10, RZ ;  /* 0x0000001008087824 */ /* 0x000fc800078e00ff */
[----:B-1----:R-:W0:Y:S01]  /*1de0*/  LDC.64 R4, c[0x0][0x210] ;  /* 0x00008400ff047b82 */ /* 0x002e220000000a00 */
[----:B------:R-:W-:Y:S07]  /*1df0*/  @!P0 STS [R17], R10 ;  /* 0x0000000a11008388 */ /* 0x000fee0000000800 */
[----:B------:R-:W-:Y:S06]  /*1e00*/  BAR.SYNC.DEFER_BLOCKING 0x0 ;  /* 0x0000000000007b1d */ /* 0x000fec0000010000 */
[----:B------:R-:W1:Y:S04]  /*1e10*/  @!P1 LDS R2, [R14+UR4] ;  /* 0x000000040e029984 */ /* 0x000e680008000800 */
[----:B-1----:R-:W1:Y:S01]  /*1e20*/  SHFL.BFLY PT, R7, R2, 0x2, 0x1f ;  /* 0x0c401f0002077f89 */ /* 0x002e6200000e0000 */
[----:B------:R-:W-:Y:S01]  /*1e30*/  LOP3.LUT P0, RZ, R3, 0x3, RZ, 0xc0, !PT ;  /* 0x0000000303ff7812 */ /* 0x000fe2000780c0ff */
[----:B-1----:R-:W-:-:S05]  /*1e40*/  FADD R7, R2, R7 ;  /* 0x0000000702077221 */ /* 0x002fca0000000000 */
[----:B------:R-:W1:Y:S01]  /*1e50*/  SHFL.BFLY PT, R6, R7, 0x1, 0x1f ;  /* 0x0c201f0007067f89 */ /* 0x000e6200000e0000 */
[----:B------:R-:W-:Y:S01]  /*1e60*/  ISETP.LT.AND P0, PT, R3, 0x8, !P0 ;  /* 0x000000080300780c */ /* 0x000fe20004701270 */
[----:B-1----:R-:W-:-:S12]  /*1e70*/  FADD R9, R7, R6 ;  /* 0x0000000607097221 */ /* 0x002fd80000000000 */
[----:B------:R1:W-:Y:S01]  /*1e80*/  @P0 STS [R14+UR4], R9 ;  /* 0x000000090e000988 */ /* 0x0003e20008000804 */
[----:B------:R-:W-:Y:S01]  /*1e90*/  BAR.SYNC.DEFER_BLOCKING 0x0 ;  /* 0x0000000000007b1d */ /* 0x000fe20000010000 */
[----:B------:R-:W-:-:S04]  /*1ea0*/  SHF.R.U32.HI R3, RZ, 0x1, R3 ;  /* 0x00000001ff037819 */ /* 0x000fc80000011603 */
[----:B------:R-:W-:-:S04]  /*1eb0*/  SGXT.U32 R3, R3, 0x4 ;  /* 0x000000040303781a */ /* 0x000fc80000000000 */
[----:B------:R-:W-:Y:S01]  /*1ec0*/  LOP3.LUT P0, RZ, R8, R3, RZ, 0xfc, !PT ;  /* 0x0000000308ff7212 */ /* 0x000fe2000780fcff */
[----:B------:R-:W2:Y:S01]  /*1ed0*/  LDS R13, [R13] ;  /* 0x000000000d0d7984 */ /* 0x000ea20000000800 */
[----:B------:R-:W-:Y:S02]  /*1ee0*/  BAR.SYNC.DEFER_BLOCKING 0x0 ;  /* 0x0000000000007b1d */ /* 0x000fe40000010000 */
[C---:B------:R-:W-:Y:S01]  /*1ef0*/  ISETP.LT.AND P0, PT, R0.reuse, 0x100, !P0 ;  /* 0x000001000000780c */ /* 0x040fe20004701270 */
[----:B0-----:R-:W-:-:S12]  /*1f00*/  IMAD.WIDE R2, R0, 0x4, R4 ;  /* 0x0000000400027825 */ /* 0x001fd800078e0204 */
[----:B-1----:R-:W-:Y:S05]  /*1f10*/  @!P0 EXIT ;  /* 0x000000000000894d */ /* 0x002fea0003800000 */
[----:B--2---:R-:W-:-:S05]  /*1f20*/  FMUL R13, R13, 0.00390625 ;  /* 0x3b8000000d0d7820 */ /* 0x004fca0000400000 */
[----:B------:R-:W-:Y:S01]  /*1f30*/  STG.E desc[UR6][R2.64], R13 ;  /* 0x0000000d02007986 */ /* 0x000fe2000c101906 */
[----:B------:R-:W-:Y:S05]  /*1f40*/  EXIT ;  /* 0x000000000000794d */ /* 0x000fea0003800000 */
.L_x_0:
[----:B------:R-:W-:-:S00]  /*1f50*/  BRA `(.L_x_0) ;  /* 0xfffffffc00fc7947 */ /* 0x000fc0000383ffff */
[----:B------:R-:W-:-:S00]  /*1f60*/  NOP ;  /* 0x0000000000007918 */ /* 0x000fc00000000000 */
        /* <DEDUP_REMOVED lines=9> */
.L_x_1:


//--------------------- .nv.shared.triton_red_fused_max_pool2d_with_indices_mean_1 --------------------------
	.section	.nv.shared.triton_red_fused_max_pool2d_with_indices_mean_1,"aw",@nobits
	.sectionflags	@""
	.align	16
	.zero		1024


//--------------------- .nv.constant0.triton_red_fused_max_pool2d_with_indices_mean_1 --------------------------
	.section	.nv.constant0.triton_red_fused_max_pool2d_with_indices_mean_1,"a",@progbits
	.sectionflags	@""
	.align	4
.nv.constant0.triton_red_fused_max_pool2d_with_indices_mean_1:
	.zero		568
